	.headerflags	@"EF_CUDA_TEXMODE_UNIFIED EF_CUDA_64BIT_ADDRESS EF_CUDA_ACCELERATORS EF_CUDA_SM90 EF_CUDA_VIRTUAL_SM(EF_CUDA_SM90)"
	.elftype	@"ET_EXEC"


//--------------------- .nv.info                  --------------------------
	.section	.nv.info,"",@"SHT_CUDA_INFO"
	.align	4


	//----- nvinfo : EIATTR_REGCOUNT
	.align		4
        /*0000*/ 	.byte	0x04, 0x2f
        /*0002*/ 	.short	(.L_1 - .L_0)
	.align		4
.L_0:
        /*0004*/ 	.word	index@(triton_poi_fused_convolution_leaky_relu_22)
        /*0008*/ 	.word	0x0000000e


	//----- nvinfo : EIATTR_MIN_STACK_SIZE
	.align		4
.L_1:
        /*000c*/ 	.byte	0x04, 0x12
        /*000e*/ 	.short	(.L_3 - .L_2)
	.align		4
.L_2:
        /*0010*/ 	.word	index@(triton_poi_fused_convolution_leaky_relu_22)
        /*0014*/ 	.word	0x00000000


	//----- nvinfo : EIATTR_FRAME_SIZE
	.align		4
.L_3:
        /*0018*/ 	.byte	0x04, 0x11
        /*001a*/ 	.short	(.L_5 - .L_4)
	.align		4
.L_4:
        /*001c*/ 	.word	index@(triton_poi_fused_convolution_leaky_relu_22)
        /*0020*/ 	.word	0x00000000


	//----- nvinfo : EIATTR_MIN_STACK_SIZE
	.align		4
.L_5:
        /*0024*/ 	.byte	0x04, 0x12
        /*0026*/ 	.short	(.L_7 - .L_6)
	.align		4
.L_6:
        /*0028*/ 	.word	index@(triton_poi_fused_convolution_leaky_relu_22)
        /*002c*/ 	.word	0x00000000
.L_7:


//--------------------- .nv.info.triton_poi_fused_convolution_leaky_relu_22 --------------------------
	.section	.nv.info.triton_poi_fused_convolution_leaky_relu_22,"",@"SHT_CUDA_INFO"
	.sectionflags	@""
	.align	4


	//----- nvinfo : EIATTR_CUDA_API_VERSION
	.align		4
        /*0000*/ 	.byte	0x04, 0x37
        /*0002*/ 	.short	(.L_9 - .L_8)
.L_8:
        /*0004*/ 	.word	0x0000007c


	//----- nvinfo : EIATTR_KPARAM_INFO
	.align		4
.L_9:
        /*0008*/ 	.byte	0x04, 0x17
        /*000a*/ 	.short	(.L_11 - .L_10)
.L_10:
        /*000c*/ 	.word	0x00000000
        /*0010*/ 	.short	0x0003
        /*0012*/ 	.short	0x0018
        /*0014*/ 	.byte	0x00, 0xf0, 0x11, 0x00


	//----- nvinfo : EIATTR_KPARAM_INFO
	.align		4
.L_11:
        /*0018*/ 	.byte	0x04, 0x17
        /*001a*/ 	.short	(.L_13 - .L_12)
.L_12:
        /*001c*/ 	.word	0x00000000
        /*0020*/ 	.short	0x0002
        /*0022*/ 	.short	0x0010
        /*0024*/ 	.byte	0x00, 0xf4, 0x21, 0x00


	//----- nvinfo : EIATTR_KPARAM_INFO
	.align		4
.L_13:
        /*0028*/ 	.byte	0x04, 0x17
        /*002a*/ 	.short	(.L_15 - .L_14)
.L_14:
        /*002c*/ 	.word	0x00000000
        /*0030*/ 	.short	0x0001
        /*0032*/ 	.short	0x0008
        /*0034*/ 	.byte	0x00, 0xf4, 0x21, 0x00


	//----- nvinfo : EIATTR_KPARAM_INFO
	.align		4
.L_15:
        /*0038*/ 	.byte	0x04, 0x17
        /*003a*/ 	.short	(.L_17 - .L_16)
.L_16:
        /*003c*/ 	.word	0x00000000
        /*0040*/ 	.short	0x0000
        /*0042*/ 	.short	0x0000
        /*0044*/ 	.byte	0x00, 0xf4, 0x21, 0x00


	//----- nvinfo : EIATTR_SPARSE_MMA_MASK
	.align		4
.L_17:
        /*0048*/ 	.byte	0x03, 0x50
        /*004a*/ 	.short	0x0000


	//----- nvinfo : EIATTR_MAXREG_COUNT
	.align		4
        /*004c*/ 	.byte	0x03, 0x1b
        /*004e*/ 	.short	0x00ff


	//----- nvinfo : EIATTR_EXIT_INSTR_OFFSETS
	.align		4
        /*0050*/ 	.byte	0x04, 0x1c
        /*0052*/ 	.short	(.L_19 - .L_18)


	//   ....[0]....
.L_18:
        /*0054*/ 	.word	0x00000240


	//----- nvinfo : EIATTR_REQNTID
	.align		4
.L_19:
        /*0058*/ 	.byte	0x04, 0x10
        /*005a*/ 	.short	(.L_21 - .L_20)
.L_20:
        /*005c*/ 	.word	0x00000080
        /*0060*/ 	.word	0x00000001
        /*0064*/ 	.word	0x00000001


	//----- nvinfo : EIATTR_CBANK_PARAM_SIZE
	.align		4
.L_21:
        /*0068*/ 	.byte	0x03, 0x19
        /*006a*/ 	.short	0x001c


	//----- nvinfo : EIATTR_PARAM_CBANK
	.align		4
        /*006c*/ 	.byte	0x04, 0x0a
        /*006e*/ 	.short	(.L_23 - .L_22)
	.align		4
.L_22:
        /*0070*/ 	.word	index@(.nv.constant0.triton_poi_fused_convolution_leaky_relu_22)
        /*0074*/ 	.short	0x0210
        /*0076*/ 	.short	0x001c


	//----- nvinfo : EIATTR_SW_WAR
	.align		4
.L_23:
        /*0078*/ 	.byte	0x04, 0x36
        /*007a*/ 	.short	(.L_25 - .L_24)
.L_24:
        /*007c*/ 	.word	0x00000008
.L_25:


//--------------------- .nv.callgraph             --------------------------
	.section	.nv.callgraph,"",@"SHT_CUDA_CALLGRAPH"
	.align	4
	.sectionentsize	8
	.align		4
        /*0000*/ 	.word	0x00000000
	.align		4
        /*0004*/ 	.word	0xffffffff
	.align		4
        /*0008*/ 	.word	0x00000000
	.align		4
        /*000c*/ 	.word	0xfffffffe
	.align		4
        /*0010*/ 	.word	0x00000000
	.align		4
        /*0014*/ 	.word	0xfffffffd
	.align		4
        /*0018*/ 	.word	0x00000000
	.align		4
        /*001c*/ 	.word	0xfffffffc


//--------------------- .text.triton_poi_fused_convolution_leaky_relu_22 --------------------------
	.section	.text.triton_poi_fused_convolution_leaky_relu_22,"ax",@progbits
	.align	128
        .global         triton_poi_fused_convolution_leaky_relu_22
        .type           triton_poi_fused_convolution_leaky_relu_22,@function
        .size           triton_poi_fused_convolution_leaky_relu_22,(.L_x_1 - triton_poi_fused_convolution_leaky_relu_22)
        .other          triton_poi_fused_convolution_leaky_relu_22,@"STO_CUDA_ENTRY STV_DEFAULT"
triton_poi_fused_convolution_leaky_relu_22:
.text.triton_poi_fused_convolution_leaky_relu_22:
[----:B------:R-:W-:Y:S01]  /*0000*/  LDC R1, c[0x0][0x28] ;  /* 0x00000a00ff017b82 */ /* 0x000fe20000000800 */
[----:B------:R-:W1:Y:S07]  /*0010*/  S2R R0, SR_TID.X ;  /* 0x0000000000007919 */ /* 0x000e6e0000002100 */
[----:B------:R-:W2:Y:S01]  /*0020*/  LDC.64 R4, c[0x0][0x218] ;  /* 0x00008600ff047b82 */ /* 0x000ea20000000a00 */
[----:B------:R-:W-:Y:S01]  /*0030*/  ULDC.64 UR4, c[0x0][0x208] ;  /* 0x0000820000047ab9 */ /* 0x000fe20000000a00 */
[----:B------:R-:W-:Y:S01]  /*0040*/  ULDC.64 UR6, c[0x0][0x220] ;  /* 0x0000880000067ab9 */ /* 0x000fe20000000a00 */
[----:B------:R-:W3:Y:S05]  /*0050*/  S2R R7, SR_CTAID.X ;  /* 0x0000000000077919 */ /* 0x000eea0000002500 */
[----:B------:R-:W4:Y:S01]  /*0060*/  LDC.64 R2, c[0x0][0x210] ;  /* 0x00008400ff027b82 */ /* 0x000f220000000a00 */
[----:B-1----:R-:W-:Y:S01]  /*0070*/  IMAD.SHL.U32 R0, R0, 0x4, RZ ;  /* 0x0000000400007824 */ /* 0x002fe200078e00ff */
[----:B---3--:R-:W-:-:S04]  /*0080*/  SHF.R.S32.HI R6, RZ, 0x16, R7 ;  /* 0x00000016ff067819 */ /* 0x008fc80000011407 */
[----:B------:R-:W-:Y:S02]  /*0090*/  LOP3.LUT R0, R0, 0x1fc, RZ, 0xc0, !PT ;  /* 0x000001fc00007812 */ /* 0x000fe400078ec0ff */
[----:B------:R-:W-:-:S03]  /*00a0*/  SGXT R6, R6, 0x1 ;  /* 0x000000010606781a */ /* 0x000fc60000000200 */
[----:B------:R-:W-:-:S04]  /*00b0*/  IMAD R7, R7, 0x200, R0 ;  /* 0x0000020007077824 */ /* 0x000fc800078e0200 */
[----:B----4-:R-:W-:Y:S01]  /*00c0*/  IMAD.WIDE R2, R7, 0x4, R2 ;  /* 0x0000000407027825 */ /* 0x010fe200078e0202 */
[----:B------:R-:W-:-:S04]  /*00d0*/  LEA.HI R6, R6, R7, RZ, 0x6 ;  /* 0x0000000706067211 */ /* 0x000fc800078f30ff */
[--C-:B------:R-:W-:Y:S02]  /*00e0*/  SHF.R.S32.HI R0, RZ, 0x6, R6.reuse ;  /* 0x00000006ff007819 */ /* 0x100fe40000011406 */
[----:B------:R-:W-:-:S04]  /*00f0*/  SHF.R.S32.HI R9, RZ, 0x1f, R6 ;  /* 0x0000001fff097819 */ /* 0x000fc80000011406 */
[----:B------:R-:W-:-:S04]  /*0100*/  LEA.HI R9, R9, R0, RZ, 0x8 ;  /* 0x0000000009097211 */ /* 0x000fc800078f40ff */
[----:B------:R-:W-:-:S05]  /*0110*/  LOP3.LUT R9, R9, 0xffffff00, RZ, 0xc0, !PT ;  /* 0xffffff0009097812 */ /* 0x000fca00078ec0ff */
[----:B------:R-:W-:-:S04]  /*0120*/  IMAD.IADD R9, R0, 0x1, -R9 ;  /* 0x0000000100097824 */ /* 0x000fc800078e0a09 */
[----:B--2---:R-:W-:Y:S02]  /*0130*/  IMAD.WIDE R4, R9, 0x4, R4 ;  /* 0x0000000409047825 */ /* 0x004fe400078e0204 */
[----:B------:R-:W2:Y:S04]  /*0140*/  LDG.E.128 R8, desc[UR4][R2.64] ;  /* 0x0000000402087981 */ /* 0x000ea8000c1e1d00 */
[----:B------:R-:W2:Y:S02]  /*0150*/  LDG.E.EL R4, desc[UR4][R4.64] ;  /* 0x0000000404047981 */ /* 0x000ea4000c2e1900 */
[-C--:B--2---:R-:W-:Y:S02]  /*0160*/  FSETP.GT.AND P3, PT, R8, -R4.reuse, PT ;  /* 0x800000040800720b */ /* 0x084fe40003f64000 */
[----:B------:R-:W-:-:S02]  /*0170*/  FSETP.GT.AND P2, PT, R9, -R4, PT ;  /* 0x800000040900720b */ /* 0x000fc40003f44000 */
[-C--:B------:R-:W-:Y:S02]  /*0180*/  FSETP.GT.AND P1, PT, R10, -R4.reuse, PT ;  /* 0x800000040a00720b */ /* 0x080fe40003f24000 */
[----:B------:R-:W-:Y:S02]  /*0190*/  FSETP.GT.AND P0, PT, R11, -R4, PT ;  /* 0x800000040b00720b */ /* 0x000fe40003f04000 */
[----:B------:R-:W-:Y:S02]  /*01a0*/  SEL R0, RZ, 0x1, !P3 ;  /* 0x00000001ff007807 */ /* 0x000fe40005800000 */
[----:B------:R-:W-:Y:S02]  /*01b0*/  SEL R9, RZ, 0x1, !P2 ;  /* 0x00000001ff097807 */ /* 0x000fe40005000000 */
[----:B------:R-:W-:Y:S02]  /*01c0*/  SEL R6, RZ, 0x1, !P1 ;  /* 0x00000001ff067807 */ /* 0x000fe40004800000 */
[----:B------:R-:W-:-:S02]  /*01d0*/  SEL R11, RZ, 0x1, !P0 ;  /* 0x00000001ff0b7807 */ /* 0x000fc40004000000 */
[----:B------:R-:W-:Y:S02]  /*01e0*/  PRMT R0, R0, 0x3340, R9 ;  /* 0x0000334000007816 */ /* 0x000fe40000000009 */
[----:B------:R-:W-:Y:S02]  /*01f0*/  IADD3 R2, P0, R7, UR6, RZ ;  /* 0x0000000607027c10 */ /* 0x000fe4000ff1e0ff */
[----:B------:R-:W-:Y:S02]  /*0200*/  PRMT R11, R6, 0x3340, R11 ;  /* 0x00003340060b7816 */ /* 0x000fe4000000000b */
[----:B------:R-:W-:Y:S02]  /*0210*/  LEA.HI.X.SX32 R3, R7, UR7, 0x1, P0 ;  /* 0x0000000707037c11 */ /* 0x000fe400080f0eff */
[----:B------:R-:W-:-:S05]  /*0220*/  PRMT R11, R0, 0x5410, R11 ;  /* 0x00005410000b7816 */ /* 0x000fca000000000b */
[----:B------:R-:W-:Y:S01]  /*0230*/  STG.E desc[UR4][R2.64], R11 ;  /* 0x0000000b02007986 */ /* 0x000fe2000c101904 */
[----:B------:R-:W-:Y:S05]  /*0240*/  EXIT ;  /* 0x000000000000794d */ /* 0x000fea0003800000 */
.L_x_0:
[----:B------:R-:W-:-:S00]  /*0250*/  BRA `(.L_x_0) ;  /* 0xfffffffc00fc7947 */ /* 0x000fc0000383ffff */
[----:B------:R-:W-:-:S00]  /*0260*/  NOP ;  /* 0x0000000000007918 */ /* 0x000fc00000000000 */
        /* <DEDUP_REMOVED lines=9> */
.L_x_1:


//--------------------- .nv.constant0.triton_poi_fused_convolution_leaky_relu_22 --------------------------
	.section	.nv.constant0.triton_poi_fused_convolution_leaky_relu_22,"a",@progbits
	.sectionflags	@""
	.align	4
.nv.constant0.triton_poi_fused_convolution_leaky_relu_22:
	.zero		556
